//
// Generated by NVIDIA NVVM Compiler
//
// Compiler Build ID: CL-36424714
// Cuda compilation tools, release 13.0, V13.0.88
// Based on NVVM 20.0.0
//

.version 9.0
.target sm_100
.address_size 64

	// .globl	_Z21doublePrecisionKernelPdi
.func  (.param .align 16 .b8 func_retval0[16]) __internal_trig_reduction_slowpathd
(
	.param .b64 __internal_trig_reduction_slowpathd_param_0
)
;
.global .align 8 .b8 __cudart_i2opi_d[144] = {8, 93, 141, 31, 177, 95, 251, 107, 234, 146, 82, 138, 247, 57, 7, 61, 123, 241, 229, 235, 199, 186, 39, 117, 45, 234, 95, 158, 102, 63, 70, 79, 183, 9, 203, 39, 207, 126, 54, 109, 31, 109, 10, 90, 139, 17, 47, 239, 15, 152, 5, 222, 255, 151, 248, 31, 59, 40, 249, 189, 139, 95, 132, 156, 244, 57, 83, 131, 57, 214, 145, 57, 65, 126, 95, 180, 38, 112, 156, 233, 132, 68, 187, 46, 245, 53, 130, 232, 62, 167, 41, 177, 28, 235, 29, 254, 28, 146, 209, 9, 234, 46, 73, 6, 224, 210, 77, 66, 58, 110, 36, 183, 97, 197, 187, 222, 171, 99, 81, 254, 65, 144, 67, 60, 153, 149, 98, 219, 192, 221, 52, 245, 209, 87, 39, 252, 41, 21, 68, 78, 110, 131, 249, 162};
.global .align 16 .b8 __cudart_sin_cos_coeffs[128] = {70, 210, 176, 44, 241, 229, 90, 190, 146, 227, 172, 105, 227, 29, 199, 62, 161, 98, 219, 25, 160, 1, 42, 191, 24, 8, 17, 17, 17, 17, 129, 63, 84, 85, 85, 85, 85, 85, 197, 191, 0, 0, 0, 0, 0, 0, 0, 0, 0, 0, 0, 0, 0, 0, 0, 0, 100, 129, 253, 32, 131, 255, 168, 189, 40, 133, 239, 193, 167, 238, 33, 62, 217, 230, 6, 142, 79, 126, 146, 190, 233, 188, 221, 25, 160, 1, 250, 62, 71, 93, 193, 22, 108, 193, 86, 191, 81, 85, 85, 85, 85, 85, 165, 63, 0, 0, 0, 0, 0, 0, 224, 191, 0, 0, 0, 0, 0, 0, 240, 63};

.visible .entry _Z21doublePrecisionKernelPdi(
	.param .u64 .ptr .align 1 _Z21doublePrecisionKernelPdi_param_0,
	.param .u32 _Z21doublePrecisionKernelPdi_param_1
)
{
	.reg .pred 	%p<6>;
	.reg .b32 	%r<15>;
	.reg .b64 	%rd<9>;
	.reg .b64 	%fd<36>;

	ld.param.u64 	%rd2, [_Z21doublePrecisionKernelPdi_param_0];
	ld.param.u32 	%r5, [_Z21doublePrecisionKernelPdi_param_1];
	mov.u32 	%r6, %ctaid.x;
	mov.u32 	%r7, %ntid.x;
	mov.u32 	%r8, %tid.x;
	mad.lo.s32 	%r1, %r6, %r7, %r8;
	setp.ge.s32 	%p1, %r1, %r5;
	@%p1 bra 	$L__BB0_6;
	cvta.to.global.u64 	%rd3, %rd2;
	mul.wide.s32 	%rd4, %r1, 8;
	add.s64 	%rd1, %rd3, %rd4;
	ld.global.f64 	%fd1, [%rd1];
	abs.f64 	%fd2, %fd1;
	setp.neu.f64 	%p2, %fd2, 0d7FF0000000000000;
	@%p2 bra 	$L__BB0_3;
	mov.f64 	%fd12, 0d0000000000000000;
	mul.rn.f64 	%fd35, %fd1, %fd12;
	mov.b32 	%r14, 0;
	bra.uni 	$L__BB0_5;
$L__BB0_3:
	mul.f64 	%fd7, %fd1, 0d3FE45F306DC9C883;
	cvt.rni.s32.f64 	%r14, %fd7;
	cvt.rn.f64.s32 	%fd8, %r14;
	fma.rn.f64 	%fd9, %fd8, 0dBFF921FB54442D18, %fd1;
	fma.rn.f64 	%fd10, %fd8, 0dBC91A62633145C00, %fd9;
	fma.rn.f64 	%fd35, %fd8, 0dB97B839A252049C0, %fd10;
	setp.ltu.f64 	%p3, %fd2, 0d41E0000000000000;
	@%p3 bra 	$L__BB0_5;
	{ // callseq 0, 0
	.param .b64 param0;
	st.param.f64 	[param0], %fd1;
	.param .align 16 .b8 retval0[16];
	call.uni (retval0), 
	__internal_trig_reduction_slowpathd, 
	(
	param0
	);
	ld.param.f64 	%fd35, [retval0];
	ld.param.b32 	%r14, [retval0+8];
	} // callseq 0
$L__BB0_5:
	shl.b32 	%r11, %r14, 6;
	cvt.u64.u32 	%rd5, %r11;
	and.b64  	%rd6, %rd5, 64;
	mov.u64 	%rd7, __cudart_sin_cos_coeffs;
	add.s64 	%rd8, %rd7, %rd6;
	mul.rn.f64 	%fd13, %fd35, %fd35;
	and.b32  	%r12, %r14, 1;
	setp.eq.b32 	%p4, %r12, 1;
	selp.f64 	%fd14, 0dBDA8FF8320FD8164, 0d3DE5DB65F9785EBA, %p4;
	ld.global.nc.v2.f64 	{%fd15, %fd16}, [%rd8];
	fma.rn.f64 	%fd17, %fd14, %fd13, %fd15;
	fma.rn.f64 	%fd18, %fd17, %fd13, %fd16;
	ld.global.nc.v2.f64 	{%fd19, %fd20}, [%rd8+16];
	fma.rn.f64 	%fd21, %fd18, %fd13, %fd19;
	fma.rn.f64 	%fd22, %fd21, %fd13, %fd20;
	ld.global.nc.v2.f64 	{%fd23, %fd24}, [%rd8+32];
	fma.rn.f64 	%fd25, %fd22, %fd13, %fd23;
	fma.rn.f64 	%fd26, %fd25, %fd13, %fd24;
	fma.rn.f64 	%fd27, %fd26, %fd35, %fd35;
	fma.rn.f64 	%fd28, %fd26, %fd13, 0d3FF0000000000000;
	selp.f64 	%fd29, %fd28, %fd27, %p4;
	and.b32  	%r13, %r14, 2;
	setp.eq.s32 	%p5, %r13, 0;
	mov.f64 	%fd30, 0d0000000000000000;
	sub.f64 	%fd31, %fd30, %fd29;
	selp.f64 	%fd32, %fd29, %fd31, %p5;
	sqrt.rn.f64 	%fd33, %fd1;
	add.f64 	%fd34, %fd33, %fd32;
	st.global.f64 	[%rd1], %fd34;
$L__BB0_6:
	ret;

}
.func  (.param .align 16 .b8 func_retval0[16]) __internal_trig_reduction_slowpathd(
	.param .b64 __internal_trig_reduction_slowpathd_param_0
)
{
	.local .align 8 .b8 	__local_depot1[40];
	.reg .b64 	%SP;
	.reg .b64 	%SPL;
	.reg .pred 	%p<10>;
	.reg .b32 	%r<47>;
	.reg .b64 	%rd<74>;
	.reg .b64 	%fd<5>;

	mov.u64 	%SPL, __local_depot1;
	ld.param.f64 	%fd4, [__internal_trig_reduction_slowpathd_param_0];
	add.u64 	%rd1, %SPL, 0;
	{
	.reg .b32 %temp; 
	mov.b64 	{%temp, %r1}, %fd4;
	}
	shr.u32 	%r2, %r1, 20;
	and.b32  	%r3, %r2, 2047;
	setp.eq.s32 	%p1, %r3, 2047;
	mov.b32 	%r46, 0;
	@%p1 bra 	$L__BB1_9;
	add.s32 	%r20, %r3, -1024;
	mov.b64 	%rd20, %fd4;
	shl.b64 	%rd2, %rd20, 11;
	shr.u32 	%r4, %r20, 6;
	sub.s32 	%r45, 15, %r4;
	sub.s32 	%r21, 19, %r4;
	setp.lt.u32 	%p2, %r20, 128;
	selp.b32 	%r6, 18, %r21, %p2;
	setp.ge.s32 	%p3, %r45, %r6;
	mov.b64 	%rd70, 0;
	@%p3 bra 	$L__BB1_4;
	add.s32 	%r23, %r6, %r4;
	neg.s32 	%r43, %r23;
	or.b64  	%rd3, %rd2, -9223372036854775808;
	mov.b64 	%rd70, 0;
	mov.b32 	%r42, 0;
	mov.u64 	%rd25, __cudart_i2opi_d;
	mov.u32 	%r44, %r45;
$L__BB1_3:
	.pragma "nounroll";
	mul.wide.s32 	%rd22, %r42, 8;
	add.s64 	%rd23, %rd1, %rd22;
	mul.wide.s32 	%rd24, %r44, 8;
	add.s64 	%rd26, %rd25, %rd24;
	ld.global.nc.u64 	%rd27, [%rd26];
	{
	.reg .u32 %r0, %r1, %r2, %r3, %alo, %ahi, %blo, %bhi, %clo, %chi;
	mov.b64 	{%alo,%ahi}, %rd27;
	mov.b64 	{%blo,%bhi}, %rd3;
	mov.b64 	{%clo,%chi}, %rd70;
	mad.lo.cc.u32 	%r0, %alo, %blo, %clo;
	madc.hi.cc.u32 	%r1, %alo, %blo, %chi;
	madc.hi.u32 	%r2, %alo, %bhi, 0;
	mad.lo.cc.u32 	%r1, %alo, %bhi, %r1;
	madc.hi.cc.u32 	%r2, %ahi, %blo, %r2;
	madc.hi.u32 	%r3, %ahi, %bhi, 0;
	mad.lo.cc.u32 	%r1, %ahi, %blo, %r1;
	madc.lo.cc.u32 	%r2, %ahi, %bhi, %r2;
	addc.u32 	%r3, %r3, 0;
	mov.b64 	%rd28, {%r0,%r1};
	mov.b64 	%rd70, {%r2,%r3};
	}
	st.local.u64 	[%rd23], %rd28;
	add.s32 	%r44, %r44, 1;
	add.s32 	%r43, %r43, 1;
	add.s32 	%r42, %r42, 1;
	setp.ne.s32 	%p4, %r43, -15;
	mov.u32 	%r45, %r6;
	@%p4 bra 	$L__BB1_3;
$L__BB1_4:
	cvt.s64.s32 	%rd29, %r45;
	cvt.u64.u32 	%rd30, %r4;
	add.s64 	%rd31, %rd30, %rd29;
	shl.b64 	%rd32, %rd31, 3;
	add.s64 	%rd33, %rd1, %rd32;
	st.local.u64 	[%rd33+-120], %rd70;
	and.b32  	%r15, %r2, 63;
	ld.local.u64 	%rd72, [%rd1+16];
	ld.local.u64 	%rd71, [%rd1+24];
	setp.eq.s32 	%p5, %r15, 0;
	@%p5 bra 	$L__BB1_6;
	shl.b64 	%rd34, %rd71, %r15;
	shr.u64 	%rd35, %rd72, 1;
	xor.b32  	%r24, %r15, 63;
	shr.u64 	%rd36, %rd35, %r24;
	or.b64  	%rd71, %rd34, %rd36;
	ld.local.u64 	%rd37, [%rd1+8];
	shl.b64 	%rd38, %rd72, %r15;
	shr.u64 	%rd39, %rd37, 1;
	shr.u64 	%rd40, %rd39, %r24;
	or.b64  	%rd72, %rd38, %rd40;
$L__BB1_6:
	and.b32  	%r25, %r1, -2147483648;
	shr.u64 	%rd41, %rd71, 62;
	cvt.u32.u64 	%r26, %rd41;
	mov.b64 	{%r27, %r28}, %rd71;
	mov.b64 	{%r29, %r30}, %rd72;
	shf.l.wrap.b32 	%r31, %r30, %r27, 2;
	shf.l.wrap.b32 	%r32, %r27, %r28, 2;
	mov.b64 	%rd42, {%r31, %r32};
	shl.b64 	%rd43, %rd72, 2;
	shr.u64 	%rd44, %rd42, 63;
	cvt.u32.u64 	%r33, %rd44;
	add.s32 	%r34, %r33, %r26;
	setp.eq.s32 	%p6, %r25, 0;
	neg.s32 	%r35, %r34;
	selp.b32 	%r46, %r34, %r35, %p6;
	setp.gt.s64 	%p7, %rd42, -1;
	mov.b64 	%rd45, 0;
	{
	.reg .u32 %r0, %r1, %r2, %r3, %a0, %a1, %a2, %a3, %b0, %b1, %b2, %b3;
	mov.b64 	{%a0,%a1}, %rd45;
	mov.b64 	{%a2,%a3}, %rd45;
	mov.b64 	{%b0,%b1}, %rd43;
	mov.b64 	{%b2,%b3}, %rd42;
	sub.cc.u32 	%r0, %a0, %b0;
	subc.cc.u32 	%r1, %a1, %b1;
	subc.cc.u32 	%r2, %a2, %b2;
	subc.u32 	%r3, %a3, %b3;
	mov.b64 	%rd46, {%r0,%r1};
	mov.b64 	%rd47, {%r2,%r3};
	}
	xor.b32  	%r36, %r25, -2147483648;
	selp.b64 	%rd73, %rd42, %rd47, %p7;
	selp.b64 	%rd14, %rd43, %rd46, %p7;
	selp.b32 	%r17, %r25, %r36, %p7;
	clz.b64 	%r37, %rd73;
	cvt.u64.u32 	%rd15, %r37;
	setp.eq.s32 	%p8, %r37, 0;
	@%p8 bra 	$L__BB1_8;
	cvt.u32.u64 	%r38, %rd15;
	and.b32  	%r39, %r38, 63;
	shl.b64 	%rd48, %rd73, %r39;
	shr.u64 	%rd49, %rd14, 1;
	not.b32 	%r40, %r38;
	and.b32  	%r41, %r40, 63;
	shr.u64 	%rd50, %rd49, %r41;
	or.b64  	%rd73, %rd48, %rd50;
$L__BB1_8:
	mov.b64 	%rd51, -3958705157555305931;
	{
	.reg .u32 %r0, %r1, %r2, %r3, %alo, %ahi, %blo, %bhi;
	mov.b64 	{%alo,%ahi}, %rd73;
	mov.b64 	{%blo,%bhi}, %rd51;
	mul.lo.u32 	%r0, %alo, %blo;
	mul.hi.u32 	%r1, %alo, %blo;
	mad.lo.cc.u32 	%r1, %alo, %bhi, %r1;
	madc.hi.u32 	%r2, %alo, %bhi, 0;
	mad.lo.cc.u32 	%r1, %ahi, %blo, %r1;
	madc.hi.cc.u32 	%r2, %ahi, %blo, %r2;
	madc.hi.u32 	%r3, %ahi, %bhi, 0;
	mad.lo.cc.u32 	%r2, %ahi, %bhi, %r2;
	addc.u32 	%r3, %r3, 0;
	mov.b64 	%rd52, {%r0,%r1};
	mov.b64 	%rd53, {%r2,%r3};
	}
	setp.gt.s64 	%p9, %rd53, 0;
	{
	.reg .u32 %r0, %r1, %r2, %r3, %a0, %a1, %a2, %a3, %b0, %b1, %b2, %b3;
	mov.b64 	{%a0,%a1}, %rd52;
	mov.b64 	{%a2,%a3}, %rd53;
	mov.b64 	{%b0,%b1}, %rd52;
	mov.b64 	{%b2,%b3}, %rd53;
	add.cc.u32 	%r0, %a0, %b0;
	addc.cc.u32 	%r1, %a1, %b1;
	addc.cc.u32 	%r2, %a2, %b2;
	addc.u32 	%r3, %a3, %b3;
	mov.b64 	%rd54, {%r0,%r1};
	mov.b64 	%rd55, {%r2,%r3};
	}
	selp.b64 	%rd56, %rd55, %rd53, %p9;
	selp.s64 	%rd57, -1, 0, %p9;
	sub.s64 	%rd58, %rd57, %rd15;
	cvt.u64.u32 	%rd59, %r17;
	shl.b64 	%rd60, %rd59, 32;
	add.s64 	%rd61, %rd56, 1;
	shr.u64 	%rd62, %rd61, 10;
	add.s64 	%rd63, %rd62, 1;
	shr.u64 	%rd64, %rd63, 1;
	shl.b64 	%rd65, %rd58, 52;
	add.s64 	%rd66, %rd65, %rd64;
	add.s64 	%rd67, %rd66, 4602678819172646912;
	or.b64  	%rd68, %rd67, %rd60;
	mov.b64 	%fd4, %rd68;
$L__BB1_9:
	st.param.f64 	[func_retval0], %fd4;
	st.param.b32 	[func_retval0+8], %r46;
	ret;

}


// ===== COMPILED SASS (sm_100) =====

	.target	sm_100

	.elftype	@"ET_EXEC"


//--------------------- .note.nv.tkinfo           --------------------------
	.section	.note.nv.tkinfo,"",@"SHT_NOTE"
	.sectionflags	@"SHF_NOTE_NV_TKINFO"
	.tkinfo
        /*0018*/ 	.word	0x00000002
        /*0030*/ 	.string	""
        /*0030*/ 	.string	"ptxas"
        /*0030*/ 	.string	"Cuda compilation tools, release 13.0, V13.0.88"
        /*0030*/ 	.string	"Build cuda_13.0.r13.0/compiler.36424714_0"
        /*0030*/ 	.string	"-arch sm_100 -m 64 "



//--------------------- .note.nv.cuinfo           --------------------------
	.section	.note.nv.cuinfo,"",@"SHT_NOTE"
	.sectionflags	@"SHF_NOTE_NV_CUINFO"
        /*0018*/ 	.short	0x0002
        /*001a*/ 	.short	0x0064
        /*001c*/ 	.short	0x0082
	.zero		2


//--------------------- .nv.info                  --------------------------
	.section	.nv.info,"",@"SHT_CUDA_INFO"
	.align	4


	//----- nvinfo : EIATTR_REGCOUNT
	.align		4
        /*0000*/ 	.byte	0x04, 0x2f
        /*0002*/ 	.short	(.L_3 - .L_2)
	.align		4
.L_2:
        /*0004*/ 	.word	index@(_Z21doublePrecisionKernelPdi)
        /*0008*/ 	.word	0x0000001e


	//----- nvinfo : EIATTR_FRAME_SIZE
	.align		4
.L_3:
        /*000c*/ 	.byte	0x04, 0x11
        /*000e*/ 	.short	(.L_5 - .L_4)
	.align		4
.L_4:
        /*0010*/ 	.word	index@($_Z21doublePrecisionKernelPdi$__internal_trig_reduction_slowpathd)
        /*0014*/ 	.word	0x00000028


	//----- nvinfo : EIATTR_FRAME_SIZE
	.align		4
.L_5:
        /*0018*/ 	.byte	0x04, 0x11
        /*001a*/ 	.short	(.L_7 - .L_6)
	.align		4
.L_6:
        /*001c*/ 	.word	index@($__internal_0_$__cuda_sm20_dsqrt_rn_f64_mediumpath_v1)
        /*0020*/ 	.word	0x00000028


	//----- nvinfo : EIATTR_FRAME_SIZE
	.align		4
.L_7:
        /*0024*/ 	.byte	0x04, 0x11
        /*0026*/ 	.short	(.L_9 - .L_8)
	.align		4
.L_8:
        /*0028*/ 	.word	index@(_Z21doublePrecisionKernelPdi)
        /*002c*/ 	.word	0x00000028


	//----- nvinfo : EIATTR_MIN_STACK_SIZE
	.align		4
.L_9:
        /*0030*/ 	.byte	0x04, 0x12
        /*0032*/ 	.short	(.L_11 - .L_10)
	.align		4
.L_10:
        /*0034*/ 	.word	index@(_Z21doublePrecisionKernelPdi)
        /*0038*/ 	.word	0x00000028
.L_11:


//--------------------- .nv.compat                --------------------------
	.section	.nv.compat,"",@"SHT_CUDA_COMPAT_INFO"
	.align	4
        /*0000*/ 	.byte	0x02, 0x09, 0x00, 0x00, 0x02, 0x02, 0x01, 0x00, 0x02, 0x05, 0x05, 0x00, 0x03, 0x07, 0x01, 0x01
        /*0010*/ 	.byte	0x02, 0x03, 0x00, 0x00, 0x02, 0x06, 0x01, 0x00, 0x04, 0x0b, 0x08, 0x00, 0x01, 0x00, 0x00, 0x00
        /*0020*/ 	.byte	0x00, 0x00, 0x00, 0x00


//--------------------- .nv.info._Z21doublePrecisionKernelPdi --------------------------
	.section	.nv.info._Z21doublePrecisionKernelPdi,"",@"SHT_CUDA_INFO"
	.sectionflags	@""
	.align	4


	//----- nvinfo : EIATTR_CUDA_API_VERSION
	.align		4
        /*0000*/ 	.byte	0x04, 0x37
        /*0002*/ 	.short	(.L_13 - .L_12)
.L_12:
        /*0004*/ 	.word	0x00000082


	//----- nvinfo : EIATTR_KPARAM_INFO
	.align		4
.L_13:
        /*0008*/ 	.byte	0x04, 0x17
        /*000a*/ 	.short	(.L_15 - .L_14)
.L_14:
        /*000c*/ 	.word	0x00000000
        /*0010*/ 	.short	0x0001
        /*0012*/ 	.short	0x0008
        /*0014*/ 	.byte	0x00, 0xf0, 0x11, 0x00


	//----- nvinfo : EIATTR_KPARAM_INFO
	.align		4
.L_15:
        /*0018*/ 	.byte	0x04, 0x17
        /*001a*/ 	.short	(.L_17 - .L_16)
.L_16:
        /*001c*/ 	.word	0x00000000
        /*0020*/ 	.short	0x0000
        /*0022*/ 	.short	0x0000
        /*0024*/ 	.byte	0x00, 0xf5, 0x21, 0x00


	//----- nvinfo : EIATTR_SPARSE_MMA_MASK
	.align		4
.L_17:
        /*0028*/ 	.byte	0x03, 0x50
        /*002a*/ 	.short	0x0000


	//----- nvinfo : EIATTR_MAXREG_COUNT
	.align		4
        /*002c*/ 	.byte	0x03, 0x1b
        /*002e*/ 	.short	0x00ff


	//----- nvinfo : EIATTR_MERCURY_ISA_VERSION
	.align		4
        /*0030*/ 	.byte	0x03, 0x5f
        /*0032*/ 	.short	0x0101


	//----- nvinfo : EIATTR_VRC_CTA_INIT_COUNT
	.align		4
        /*0034*/ 	.byte	0x02, 0x4a
	.zero		1
	.zero		1


	//----- nvinfo : EIATTR_EXIT_INSTR_OFFSETS
	.align		4
        /*0038*/ 	.byte	0x04, 0x1c
        /*003a*/ 	.short	(.L_19 - .L_18)


	//   ....[0]....
.L_18:
        /*003c*/ 	.word	0x00000080


	//   ....[1]....
        /*0040*/ 	.word	0x00000590


	//----- nvinfo : EIATTR_CRS_STACK_SIZE
	.align		4
.L_19:
        /*0044*/ 	.byte	0x04, 0x1e
        /*0046*/ 	.short	(.L_21 - .L_20)
.L_20:
        /*0048*/ 	.word	0x00000000


	//----- nvinfo : EIATTR_CBANK_PARAM_SIZE
	.align		4
.L_21:
        /*004c*/ 	.byte	0x03, 0x19
        /*004e*/ 	.short	0x000c


	//----- nvinfo : EIATTR_PARAM_CBANK
	.align		4
        /*0050*/ 	.byte	0x04, 0x0a
        /*0052*/ 	.short	(.L_23 - .L_22)
	.align		4
.L_22:
        /*0054*/ 	.word	index@(.nv.constant0._Z21doublePrecisionKernelPdi)
        /*0058*/ 	.short	0x0380
        /*005a*/ 	.short	0x000c


	//----- nvinfo : EIATTR_SW_WAR
	.align		4
.L_23:
        /*005c*/ 	.byte	0x04, 0x36
        /*005e*/ 	.short	(.L_25 - .L_24)
.L_24:
        /*0060*/ 	.word	0x00000008
.L_25:


//--------------------- .nv.callgraph             --------------------------
	.section	.nv.callgraph,"",@"SHT_CUDA_CALLGRAPH"
	.align	4
	.sectionentsize	8
	.align		4
        /*0000*/ 	.word	0x00000000
	.align		4
        /*0004*/ 	.word	0xffffffff
	.align		4
        /*0008*/ 	.word	0x00000000
	.align		4
        /*000c*/ 	.word	0xfffffffe
	.align		4
        /*0010*/ 	.word	0x00000000
	.align		4
        /*0014*/ 	.word	0xfffffffd
	.align		4
        /*0018*/ 	.word	0x00000000
	.align		4
        /*001c*/ 	.word	0xfffffffc


//--------------------- .nv.constant4             --------------------------
	.section	.nv.constant4,"a",@progbits
	.align	8
	.align		8
.nv.constant4:
        /*0000*/ 	.dword	__cudart_i2opi_d
	.align		8
        /*0008*/ 	.dword	__cudart_sin_cos_coeffs


//--------------------- .text._Z21doublePrecisionKernelPdi --------------------------
	.section	.text._Z21doublePrecisionKernelPdi,"ax",@progbits
	.align	128
        .global         _Z21doublePrecisionKernelPdi
        .type           _Z21doublePrecisionKernelPdi,@function
        .size           _Z21doublePrecisionKernelPdi,(.L_x_17 - _Z21doublePrecisionKernelPdi)
        .other          _Z21doublePrecisionKernelPdi,@"STO_CUDA_ENTRY STV_DEFAULT"
_Z21doublePrecisionKernelPdi:
.text._Z21doublePrecisionKernelPdi:
[----:B------:R-:W0:Y:S01]  /*0000*/  LDC R1, c[0x0][0x37c] ;  /* 0x0000df00ff017b82 */ /* 0x000e220000000800 */
[----:B------:R-:W1:Y:S07]  /*0010*/  S2R R0, SR_TID.X ;  /* 0x0000000000007919 */ /* 0x000e6e0000002100 */
[----:B------:R-:W1:Y:S01]  /*0020*/  S2UR UR4, SR_CTAID.X ;  /* 0x00000000000479c3 */ /* 0x000e620000002500 */
[----:B------:R-:W2:Y:S01]  /*0030*/  LDCU UR5, c[0x0][0x388] ;  /* 0x00007100ff0577ac */ /* 0x000ea20008000800 */
[----:B0-----:R-:W-:-:S06]  /*0040*/  VIADD R1, R1, 0xffffffd8 ;  /* 0xffffffd801017836 */ /* 0x001fcc0000000000 */
[----:B------:R-:W1:Y:S02]  /*0050*/  LDC R3, c[0x0][0x360] ;  /* 0x0000d800ff037b82 */ /* 0x000e640000000800 */
[----:B-1----:R-:W-:-:S05]  /*0060*/  IMAD R3, R3, UR4, R0 ;  /* 0x0000000403037c24 */ /* 0x002fca000f8e0200 */
[----:B--2---:R-:W-:-:S13]  /*0070*/  ISETP.GE.AND P0, PT, R3, UR5, PT ;  /* 0x0000000503007c0c */ /* 0x004fda000bf06270 */
[----:B------:R-:W-:Y:S05]  /*0080*/  @P0 EXIT ;  /* 0x000000000000094d */ /* 0x000fea0003800000 */
[----:B------:R-:W0:Y:S01]  /*0090*/  LDC.64 R10, c[0x0][0x380] ;  /* 0x0000e000ff0a7b82 */ /* 0x000e220000000a00 */
[----:B------:R-:W1:Y:S01]  /*00a0*/  LDCU.64 UR4, c[0x0][0x358] ;  /* 0x00006b00ff0477ac */ /* 0x000e620008000a00 */
[----:B0-----:R-:W-:-:S05]  /*00b0*/  IMAD.WIDE R10, R3, 0x8, R10 ;  /* 0x00000008030a7825 */ /* 0x001fca00078e020a */
[----:B-1----:R-:W2:Y:S01]  /*00c0*/  LDG.E.64 R12, desc[UR4][R10.64] ;  /* 0x000000040a0c7981 */ /* 0x002ea2000c1e1b00 */
[----:B------:R-:W-:Y:S01]  /*00d0*/  BSSY.RECONVERGENT B0, `(.L_x_0) ;  /* 0x0000018000007945 */ /* 0x000fe20003800200 */
[----:B--2---:R-:W-:-:S14]  /*00e0*/  DSETP.NEU.AND P0, PT, |R12|, +INF , PT ;  /* 0x7ff000000c00742a */ /* 0x004fdc0003f0d200 */
[----:B------:R-:W-:Y:S01]  /*00f0*/  @!P0 DMUL R8, RZ, R12 ;  /* 0x0000000cff088228 */ /* 0x000fe20000000000 */
[----:B------:R-:W-:Y:S01]  /*0100*/  @!P0 IMAD.MOV.U32 R0, RZ, RZ, RZ ;  /* 0x000000ffff008224 */ /* 0x000fe200078e00ff */
[----:B------:R-:W-:Y:S09]  /*0110*/  @!P0 BRA `(.L_x_1) ;  /* 0x00000000004c8947 */ /* 0x000ff20003800000 */
[----:B------:R-:W-:Y:S01]  /*0120*/  UMOV UR6, 0x6dc9c883 ;  /* 0x6dc9c88300067882 */ /* 0x000fe20000000000 */
[----:B------:R-:W-:Y:S01]  /*0130*/  UMOV UR7, 0x3fe45f30 ;  /* 0x3fe45f3000077882 */ /* 0x000fe20000000000 */
[C---:B------:R-:W-:Y:S02]  /*0140*/  DSETP.GE.AND P0, PT, |R12|.reuse, 2.14748364800000000000e+09, PT ;  /* 0x41e000000c00742a */ /* 0x040fe40003f06200 */
[----:B------:R-:W-:Y:S01]  /*0150*/  DMUL R2, R12, UR6 ;  /* 0x000000060c027c28 */ /* 0x000fe20008000000 */
[----:B------:R-:W-:Y:S01]  /*0160*/  UMOV UR6, 0x54442d18 ;  /* 0x54442d1800067882 */ /* 0x000fe20000000000 */
[----:B------:R-:W-:-:S04]  /*0170*/  UMOV UR7, 0x3ff921fb ;  /* 0x3ff921fb00077882 */ /* 0x000fc80000000000 */
[----:B------:R-:W0:Y:S08]  /*0180*/  F2I.F64 R0, R2 ;  /* 0x0000000200007311 */ /* 0x000e300000301100 */
[----:B0-----:R-:W0:Y:S02]  /*0190*/  I2F.F64 R8, R0 ;  /* 0x0000000000087312 */ /* 0x001e240000201c00 */
[----:B0-----:R-:W-:Y:S01]  /*01a0*/  DFMA R4, R8, -UR6, R12 ;  /* 0x8000000608047c2b */ /* 0x001fe2000800000c */
[----:B------:R-:W-:Y:S01]  /*01b0*/  UMOV UR6, 0x33145c00 ;  /* 0x33145c0000067882 */ /* 0x000fe20000000000 */
[----:B------:R-:W-:-:S06]  /*01c0*/  UMOV UR7, 0x3c91a626 ;  /* 0x3c91a62600077882 */ /* 0x000fcc0000000000 */
[----:B------:R-:W-:Y:S01]  /*01d0*/  DFMA R4, R8, -UR6, R4 ;  /* 0x8000000608047c2b */ /* 0x000fe20008000004 */
[----:B------:R-:W-:Y:S01]  /*01e0*/  UMOV UR6, 0x252049c0 ;  /* 0x252049c000067882 */ /* 0x000fe20000000000 */
[----:B------:R-:W-:-:S06]  /*01f0*/  UMOV UR7, 0x397b839a ;  /* 0x397b839a00077882 */ /* 0x000fcc0000000000 */
[----:B------:R-:W-:Y:S01]  /*0200*/  DFMA R8, R8, -UR6, R4 ;  /* 0x8000000608087c2b */ /* 0x000fe20008000004 */
[----:B------:R-:W-:Y:S10]  /*0210*/  @!P0 BRA `(.L_x_1) ;  /* 0x00000000000c8947 */ /* 0x000ff40003800000 */
[----:B------:R-:W-:-:S07]  /*0220*/  MOV R0, 0x240 ;  /* 0x0000024000007802 */ /* 0x000fce0000000f00 */
[----:B------:R-:W-:Y:S05]  /*0230*/  CALL.REL.NOINC `($_Z21doublePrecisionKernelPdi$__internal_trig_reduction_slowpathd) ;  /* 0x0000000400847944 */ /* 0x000fea0003c00000 */
[----:B------:R-:W-:-:S07]  /*0240*/  IMAD.MOV.U32 R0, RZ, RZ, R6 ;  /* 0x000000ffff007224 */ /* 0x000fce00078e0006 */
.L_x_1:
[----:B------:R-:W-:Y:S05]  /*0250*/  BSYNC.RECONVERGENT B0 ;  /* 0x0000000000007941 */ /* 0x000fea0003800200 */
.L_x_0:
[----:B------:R-:W0:Y:S01]  /*0260*/  LDCU.64 UR6, c[0x4][0x8] ;  /* 0x01000100ff0677ac */ /* 0x000e220008000a00 */
[----:B------:R-:W-:-:S05]  /*0270*/  IMAD.SHL.U32 R2, R0, 0x40, RZ ;  /* 0x0000004000027824 */ /* 0x000fca00078e00ff */
[----:B------:R-:W-:-:S04]  /*0280*/  LOP3.LUT R2, R2, 0x40, RZ, 0xc0, !PT ;  /* 0x0000004002027812 */ /* 0x000fc800078ec0ff */
[----:B0-----:R-:W-:-:S05]  /*0290*/  IADD3 R24, P0, PT, R2, UR6, RZ ;  /* 0x0000000602187c10 */ /* 0x001fca000ff1e0ff */
[----:B------:R-:W-:-:S05]  /*02a0*/  IMAD.X R25, RZ, RZ, UR7, P0 ;  /* 0x00000007ff197e24 */ /* 0x000fca00080e06ff */
[----:B------:R-:W2:Y:S04]  /*02b0*/  LDG.E.128.CONSTANT R4, desc[UR4][R24.64] ;  /* 0x0000000418047981 */ /* 0x000ea8000c1e9d00 */
[----:B------:R-:W3:Y:S04]  /*02c0*/  LDG.E.128.CONSTANT R16, desc[UR4][R24.64+0x10] ;  /* 0x0000100418107981 */ /* 0x000ee8000c1e9d00 */
[----:B------:R-:W4:Y:S01]  /*02d0*/  LDG.E.128.CONSTANT R20, desc[UR4][R24.64+0x20] ;  /* 0x0000200418147981 */ /* 0x000f22000c1e9d00 */
[----:B------:R-:W-:Y:S01]  /*02e0*/  LOP3.LUT R2, R0, 0x1, RZ, 0xc0, !PT ;  /* 0x0000000100027812 */ /* 0x000fe200078ec0ff */
[----:B------:R-:W-:Y:S01]  /*02f0*/  IMAD.MOV.U32 R3, RZ, RZ, 0x3da8ff83 ;  /* 0x3da8ff83ff037424 */ /* 0x000fe200078e00ff */
[----:B------:R-:W-:Y:S01]  /*0300*/  DMUL R14, R8, R8 ;  /* 0x00000008080e7228 */ /* 0x000fe20000000000 */
[----:B------:R-:W-:Y:S01]  /*0310*/  BSSY.RECONVERGENT B0, `(.L_x_2) ;  /* 0x0000025000007945 */ /* 0x000fe20003800200 */
[----:B------:R-:W-:Y:S01]  /*0320*/  ISETP.NE.U32.AND P0, PT, R2, 0x1, PT ;  /* 0x000000010200780c */ /* 0x000fe20003f05070 */
[----:B------:R-:W-:-:S03]  /*0330*/  IMAD.MOV.U32 R2, RZ, RZ, 0x20fd8164 ;  /* 0x20fd8164ff027424 */ /* 0x000fc600078e00ff */
[----:B------:R-:W-:Y:S02]  /*0340*/  FSEL R3, -R3, 0.11223486810922622681, !P0 ;  /* 0x3de5db6503037808 */ /* 0x000fe40004000100 */
[----:B------:R-:W-:-:S06]  /*0350*/  FSEL R2, R2, -8.06006814911005101289e+34, !P0 ;  /* 0xf9785eba02027808 */ /* 0x000fcc0004000000 */
[----:B--2---:R-:W-:Y:S01]  /*0360*/  DFMA R4, R14, R2, R4 ;  /* 0x000000020e04722b */ /* 0x004fe20000000004 */
[----:B------:R-:W0:Y:S01]  /*0370*/  MUFU.RSQ64H R3, R13 ;  /* 0x0000000d00037308 */ /* 0x000e220000001c00 */
[----:B------:R-:W-:-:S06]  /*0380*/  VIADD R2, R13, 0xfcb00000 ;  /* 0xfcb000000d027836 */ /* 0x000fcc0000000000 */
[----:B------:R-:W-:Y:S01]  /*0390*/  DFMA R4, R14, R4, R6 ;  /* 0x000000040e04722b */ /* 0x000fe20000000006 */
[----:B------:R-:W-:-:S07]  /*03a0*/  ISETP.GE.U32.AND P1, PT, R2, 0x7ca00000, PT ;  /* 0x7ca000000200780c */ /* 0x000fce0003f26070 */
[----:B---3--:R-:W-:Y:S01]  /*03b0*/  DFMA R4, R14, R4, R16 ;  /* 0x000000040e04722b */ /* 0x008fe20000000010 */
[----:B------:R-:W-:Y:S01]  /*03c0*/  IMAD.MOV.U32 R16, RZ, RZ, 0x0 ;  /* 0x00000000ff107424 */ /* 0x000fe200078e00ff */
[----:B0-----:R-:W-:Y:S01]  /*03d0*/  DMUL R6, R2, R2 ;  /* 0x0000000202067228 */ /* 0x001fe20000000000 */
[----:B------:R-:W-:-:S05]  /*03e0*/  IMAD.MOV.U32 R17, RZ, RZ, 0x3fd80000 ;  /* 0x3fd80000ff117424 */ /* 0x000fca00078e00ff */
[----:B------:R-:W-:Y:S02]  /*03f0*/  DFMA R4, R14, R4, R18 ;  /* 0x000000040e04722b */ /* 0x000fe40000000012 */
[----:B------:R-:W-:-:S06]  /*0400*/  DFMA R6, R12, -R6, 1 ;  /* 0x3ff000000c06742b */ /* 0x000fcc0000000806 */
[----:B----4-:R-:W-:Y:S02]  /*0410*/  DFMA R4, R14, R4, R20 ;  /* 0x000000040e04722b */ /* 0x010fe40000000014 */
[----:B------:R-:W-:Y:S02]  /*0420*/  DFMA R16, R6, R16, 0.5 ;  /* 0x3fe000000610742b */ /* 0x000fe40000000010 */
[----:B------:R-:W-:-:S04]  /*0430*/  DMUL R6, R2, R6 ;  /* 0x0000000602067228 */ /* 0x000fc80000000000 */
[----:B------:R-:W-:-:S04]  /*0440*/  DFMA R22, R14, R4, R22 ;  /* 0x000000040e16722b */ /* 0x000fc80000000016 */
[----:B------:R-:W-:-:S04]  /*0450*/  DFMA R4, R16, R6, R2 ;  /* 0x000000061004722b */ /* 0x000fc80000000002 */
[----:B------:R-:W-:Y:S02]  /*0460*/  DFMA R8, R22, R8, R8 ;  /* 0x000000081608722b */ /* 0x000fe40000000008 */
[----:B------:R-:W-:Y:S02]  /*0470*/  DFMA R14, R14, R22, 1 ;  /* 0x3ff000000e0e742b */ /* 0x000fe40000000016 */
[----:B------:R-:W-:Y:S02]  /*0480*/  DMUL R6, R12, R4 ;  /* 0x000000040c067228 */ /* 0x000fe40000000000 */
[----:B------:R-:W-:Y:S02]  /*0490*/  VIADD R21, R5, 0xfff00000 ;  /* 0xfff0000005157836 */ /* 0x000fe40000000000 */
[----:B------:R-:W-:-:S04]  /*04a0*/  IMAD.MOV.U32 R20, RZ, RZ, R4 ;  /* 0x000000ffff147224 */ /* 0x000fc800078e0004 */
[----:B------:R-:W-:Y:S02]  /*04b0*/  FSEL R18, R14, R8, !P0 ;  /* 0x000000080e127208 */ /* 0x000fe40004000000 */
[----:B------:R-:W-:Y:S01]  /*04c0*/  FSEL R19, R15, R9, !P0 ;  /* 0x000000090f137208 */ /* 0x000fe20004000000 */
[----:B------:R-:W-:Y:S01]  /*04d0*/  DFMA R14, R6, -R6, R12 ;  /* 0x80000006060e722b */ /* 0x000fe2000000000c */
[----:B------:R-:W-:-:S04]  /*04e0*/  LOP3.LUT P0, RZ, R0, 0x2, RZ, 0xc0, !PT ;  /* 0x0000000200ff7812 */ /* 0x000fc8000780c0ff */
[----:B------:R-:W-:-:S03]  /*04f0*/  DADD R8, RZ, -R18 ;  /* 0x00000000ff087229 */ /* 0x000fc60000000812 */
[----:B------:R-:W-:-:S07]  /*0500*/  DFMA R16, R14, R20, R6 ;  /* 0x000000140e10722b */ /* 0x000fce0000000006 */
[----:B------:R-:W-:Y:S02]  /*0510*/  FSEL R8, R18, R8, !P0 ;  /* 0x0000000812087208 */ /* 0x000fe40004000000 */
[----:B------:R-:W-:Y:S01]  /*0520*/  FSEL R9, R19, R9, !P0 ;  /* 0x0000000913097208 */ /* 0x000fe20004000000 */
[----:B------:R-:W-:Y:S06]  /*0530*/  @!P1 BRA `(.L_x_3) ;  /* 0x0000000000089947 */ /* 0x000fec0003800000 */
[----:B------:R-:W-:-:S07]  /*0540*/  MOV R0, 0x560 ;  /* 0x0000056000007802 */ /* 0x000fce0000000f00 */
[----:B------:R-:W-:Y:S05]  /*0550*/  CALL.REL.NOINC `($__internal_0_$__cuda_sm20_dsqrt_rn_f64_mediumpath_v1) ;  /* 0x0000000000107944 */ /* 0x000fea0003c00000 */
.L_x_3:
[----:B------:R-:W-:Y:S05]  /*0560*/  BSYNC.RECONVERGENT B0 ;  /* 0x0000000000007941 */ /* 0x000fea0003800200 */
.L_x_2:
[----:B------:R-:W-:-:S07]  /*0570*/  DADD R8, R16, R8 ;  /* 0x0000000010087229 */ /* 0x000fce0000000008 */
[----:B------:R-:W-:Y:S01]  /*0580*/  STG.E.64 desc[UR4][R10.64], R8 ;  /* 0x000000080a007986 */ /* 0x000fe2000c101b04 */
[----:B------:R-:W-:Y:S05]  /*0590*/  EXIT ;  /* 0x000000000000794d */ /* 0x000fea0003800000 */
        .weak           $__internal_0_$__cuda_sm20_dsqrt_rn_f64_mediumpath_v1
        .type           $__internal_0_$__cuda_sm20_dsqrt_rn_f64_mediumpath_v1,@function
        .size           $__internal_0_$__cuda_sm20_dsqrt_rn_f64_mediumpath_v1,($_Z21doublePrecisionKernelPdi$__internal_trig_reduction_slowpathd - $__internal_0_$__cuda_sm20_dsqrt_rn_f64_mediumpath_v1)
$__internal_0_$__cuda_sm20_dsqrt_rn_f64_mediumpath_v1:
[----:B------:R-:W-:Y:S01]  /*05a0*/  ISETP.GE.U32.AND P0, PT, R2, -0x3400000, PT ;  /* 0xfcc000000200780c */ /* 0x000fe20003f06070 */
[----:B------:R-:W-:Y:S01]  /*05b0*/  BSSY.RECONVERGENT B1, `(.L_x_4) ;  /* 0x0000024000017945 */ /* 0x000fe20003800200 */
[----:B------:R-:W-:-:S11]  /*05c0*/  IMAD.MOV.U32 R5, RZ, RZ, R21 ;  /* 0x000000ffff057224 */ /* 0x000fd600078e0015 */
[----:B------:R-:W-:Y:S05]  /*05d0*/  @!P0 BRA `(.L_x_5) ;  /* 0x0000000000208947 */ /* 0x000fea0003800000 */
[----:B------:R-:W-:-:S10]  /*05e0*/  DFMA.RM R4, R14, R4, R6 ;  /* 0x000000040e04722b */ /* 0x000fd40000004006 */
[----:B------:R-:W-:-:S05]  /*05f0*/  IADD3 R2, P0, PT, R4, 0x1, RZ ;  /* 0x0000000104027810 */ /* 0x000fca0007f1e0ff */
[----:B------:R-:W-:-:S06]  /*0600*/  IMAD.X R3, RZ, RZ, R5, P0 ;  /* 0x000000ffff037224 */ /* 0x000fcc00000e0605 */
[----:B------:R-:W-:-:S08]  /*0610*/  DFMA.RP R12, -R4, R2, R12 ;  /* 0x00000002040c722b */ /* 0x000fd0000000810c */
[----:B------:R-:W-:-:S06]  /*0620*/  DSETP.GT.AND P0, PT, R12, RZ, PT ;  /* 0x000000ff0c00722a */ /* 0x000fcc0003f04000 */
[----:B------:R-:W-:Y:S02]  /*0630*/  FSEL R2, R2, R4, P0 ;  /* 0x0000000402027208 */ /* 0x000fe40000000000 */
[----:B------:R-:W-:Y:S01]  /*0640*/  FSEL R3, R3, R5, P0 ;  /* 0x0000000503037208 */ /* 0x000fe20000000000 */
[----:B------:R-:W-:Y:S06]  /*0650*/  BRA `(.L_x_6) ;  /* 0x0000000000647947 */ /* 0x000fec0003800000 */
.L_x_5:
[----:B------:R-:W-:-:S14]  /*0660*/  DSETP.NE.AND P0, PT, R12, RZ, PT ;  /* 0x000000ff0c00722a */ /* 0x000fdc0003f05000 */
[----:B------:R-:W-:Y:S05]  /*0670*/  @!P0 BRA `(.L_x_7) ;  /* 0x0000000000588947 */ /* 0x000fea0003800000 */
[----:B------:R-:W-:-:S13]  /*0680*/  ISETP.GE.AND P0, PT, R13, RZ, PT ;  /* 0x000000ff0d00720c */ /* 0x000fda0003f06270 */
[----:B------:R-:W-:Y:S02]  /*0690*/  @!P0 IMAD.MOV.U32 R2, RZ, RZ, 0x0 ;  /* 0x00000000ff028424 */ /* 0x000fe400078e00ff */
[----:B------:R-:W-:Y:S01]  /*06a0*/  @!P0 IMAD.MOV.U32 R3, RZ, RZ, -0x80000 ;  /* 0xfff80000ff038424 */ /* 0x000fe200078e00ff */
[----:B------:R-:W-:Y:S06]  /*06b0*/  @!P0 BRA `(.L_x_6) ;  /* 0x00000000004c8947 */ /* 0x000fec0003800000 */
[----:B------:R-:W-:-:S13]  /*06c0*/  ISETP.GT.AND P0, PT, R13, 0x7fefffff, PT ;  /* 0x7fefffff0d00780c */ /* 0x000fda0003f04270 */
[----:B------:R-:W-:Y:S05]  /*06d0*/  @P0 BRA `(.L_x_7) ;  /* 0x0000000000400947 */ /* 0x000fea0003800000 */
[----:B------:R-:W-:Y:S01]  /*06e0*/  DMUL R12, R12, 8.11296384146066816958e+31 ;  /* 0x469000000c0c7828 */ /* 0x000fe20000000000 */
[----:B------:R-:W-:Y:S02]  /*06f0*/  IMAD.MOV.U32 R2, RZ, RZ, RZ ;  /* 0x000000ffff027224 */ /* 0x000fe400078e00ff */
[----:B------:R-:W-:Y:S02]  /*0700*/  IMAD.MOV.U32 R6, RZ, RZ, 0x0 ;  /* 0x00000000ff067424 */ /* 0x000fe400078e00ff */
[----:B------:R-:W-:Y:S01]  /*0710*/  IMAD.MOV.U32 R7, RZ, RZ, 0x3fd80000 ;  /* 0x3fd80000ff077424 */ /* 0x000fe200078e00ff */
[----:B------:R-:W0:Y:S02]  /*0720*/  MUFU.RSQ64H R3, R13 ;  /* 0x0000000d00037308 */ /* 0x000e240000001c00 */
[----:B0-----:R-:W-:-:S08]  /*0730*/  DMUL R4, R2, R2 ;  /* 0x0000000202047228 */ /* 0x001fd00000000000 */
[----:B------:R-:W-:-:S08]  /*0740*/  DFMA R4, R12, -R4, 1 ;  /* 0x3ff000000c04742b */ /* 0x000fd00000000804 */
[----:B------:R-:W-:Y:S02]  /*0750*/  DFMA R6, R4, R6, 0.5 ;  /* 0x3fe000000406742b */ /* 0x000fe40000000006 */
[----:B------:R-:W-:-:S08]  /*0760*/  DMUL R4, R2, R4 ;  /* 0x0000000402047228 */ /* 0x000fd00000000000 */
[----:B------:R-:W-:-:S08]  /*0770*/  DFMA R4, R6, R4, R2 ;  /* 0x000000040604722b */ /* 0x000fd00000000002 */
[----:B------:R-:W-:Y:S02]  /*0780*/  DMUL R2, R12, R4 ;  /* 0x000000040c027228 */ /* 0x000fe40000000000 */
[----:B------:R-:W-:-:S06]  /*0790*/  VIADD R5, R5, 0xfff00000 ;  /* 0xfff0000005057836 */ /* 0x000fcc0000000000 */
[----:B------:R-:W-:-:S08]  /*07a0*/  DFMA R6, R2, -R2, R12 ;  /* 0x800000020206722b */ /* 0x000fd0000000000c */
[----:B------:R-:W-:-:S10]  /*07b0*/  DFMA R2, R4, R6, R2 ;  /* 0x000000060402722b */ /* 0x000fd40000000002 */
[----:B------:R-:W-:Y:S01]  /*07c0*/  VIADD R3, R3, 0xfcb00000 ;  /* 0xfcb0000003037836 */ /* 0x000fe20000000000 */
[----:B------:R-:W-:Y:S06]  /*07d0*/  BRA `(.L_x_6) ;  /* 0x0000000000047947 */ /* 0x000fec0003800000 */
.L_x_7:
[----:B------:R-:W-:-:S11]  /*07e0*/  DADD R2, R12, R12 ;  /* 0x000000000c027229 */ /* 0x000fd6000000000c */
.L_x_6:
[----:B------:R-:W-:Y:S05]  /*07f0*/  BSYNC.RECONVERGENT B1 ;  /* 0x0000000000017941 */ /* 0x000fea0003800200 */
.L_x_4:
[----:B------:R-:W-:Y:S02]  /*0800*/  IMAD.MOV.U32 R16, RZ, RZ, R2 ;  /* 0x000000ffff107224 */ /* 0x000fe400078e0002 */
[----:B------:R-:W-:Y:S02]  /*0810*/  IMAD.MOV.U32 R17, RZ, RZ, R3 ;  /* 0x000000ffff117224 */ /* 0x000fe400078e0003 */
[----:B------:R-:W-:Y:S02]  /*0820*/  IMAD.MOV.U32 R2, RZ, RZ, R0 ;  /* 0x000000ffff027224 */ /* 0x000fe400078e0000 */
[----:B------:R-:W-:-:S04]  /*0830*/  IMAD.MOV.U32 R3, RZ, RZ, 0x0 ;  /* 0x00000000ff037424 */ /* 0x000fc800078e00ff */
[----:B------:R-:W-:Y:S05]  /*0840*/  RET.REL.NODEC R2 `(_Z21doublePrecisionKernelPdi) ;  /* 0xfffffff402ec7950 */ /* 0x000fea0003c3ffff */
        .type           $_Z21doublePrecisionKernelPdi$__internal_trig_reduction_slowpathd,@function
        .size           $_Z21doublePrecisionKernelPdi$__internal_trig_reduction_slowpathd,(.L_x_17 - $_Z21doublePrecisionKernelPdi$__internal_trig_reduction_slowpathd)
$_Z21doublePrecisionKernelPdi$__internal_trig_reduction_slowpathd:
[--C-:B------:R-:W-:Y:S01]  /*0850*/  SHF.R.U32.HI R2, RZ, 0x14, R13.reuse ;  /* 0x00000014ff027819 */ /* 0x100fe2000001160d */
[----:B------:R-:W-:Y:S02]  /*0860*/  IMAD.MOV.U32 R8, RZ, RZ, R12 ;  /* 0x000000ffff087224 */ /* 0x000fe400078e000c */
[----:B------:R-:W-:Y:S01]  /*0870*/  IMAD.MOV.U32 R9, RZ, RZ, R13 ;  /* 0x000000ffff097224 */ /* 0x000fe200078e000d */
[----:B------:R-:W-:Y:S01]  /*0880*/  LOP3.LUT R3, R2, 0x7ff, RZ, 0xc0, !PT ;  /* 0x000007ff02037812 */ /* 0x000fe200078ec0ff */
[----:B------:R-:W-:-:S03]  /*0890*/  IMAD.MOV.U32 R6, RZ, RZ, RZ ;  /* 0x000000ffff067224 */ /* 0x000fc600078e00ff */
[----:B------:R-:W-:-:S13]  /*08a0*/  ISETP.NE.AND P0, PT, R3, 0x7ff, PT ;  /* 0x000007ff0300780c */ /* 0x000fda0003f05270 */
[----:B------:R-:W-:Y:S05]  /*08b0*/  @!P0 BRA `(.L_x_8) ;  /* 0x00000008004c8947 */ /* 0x000fea0003800000 */
[----:B------:R-:W-:Y:S01]  /*08c0*/  VIADD R4, R3, 0xfffffc00 ;  /* 0xfffffc0003047836 */ /* 0x000fe20000000000 */
[----:B------:R-:W-:Y:S01]  /*08d0*/  BSSY.RECONVERGENT B1, `(.L_x_9) ;  /* 0x0000030000017945 */ /* 0x000fe20003800200 */
[----:B------:R-:W-:Y:S01]  /*08e0*/  IMAD.MOV.U32 R5, RZ, RZ, R13 ;  /* 0x000000ffff057224 */ /* 0x000fe200078e000d */
[----:B------:R-:W-:Y:S02]  /*08f0*/  CS2R R16, SRZ ;  /* 0x0000000000107805 */ /* 0x000fe4000001ff00 */
[----:B------:R-:W-:Y:S02]  /*0900*/  SHF.R.U32.HI R3, RZ, 0x6, R4 ;  /* 0x00000006ff037819 */ /* 0x000fe40000011604 */
[----:B------:R-:W-:Y:S02]  /*0910*/  ISETP.GE.U32.AND P0, PT, R4, 0x80, PT ;  /* 0x000000800400780c */ /* 0x000fe40003f06070 */
[C---:B------:R-:W-:Y:S02]  /*0920*/  IADD3 R4, PT, PT, -R3.reuse, 0x13, RZ ;  /* 0x0000001303047810 */ /* 0x040fe40007ffe1ff */
[----:B------:R-:W-:-:S02]  /*0930*/  IADD3 R21, PT, PT, -R3, 0xf, RZ ;  /* 0x0000000f03157810 */ /* 0x000fc40007ffe1ff */
[----:B------:R-:W-:-:S04]  /*0940*/  SEL R4, R4, 0x12, P0 ;  /* 0x0000001204047807 */ /* 0x000fc80000000000 */
[----:B------:R-:W-:-:S13]  /*0950*/  ISETP.GE.AND P0, PT, R21, R4, PT ;  /* 0x000000041500720c */ /* 0x000fda0003f06270 */
[----:B------:R-:W-:Y:S05]  /*0960*/  @P0 BRA `(.L_x_10) ;  /* 0x0000000000980947 */ /* 0x000fea0003800000 */
[----:B------:R-:W0:Y:S01]  /*0970*/  LDC.64 R14, c[0x0][0x358] ;  /* 0x0000d600ff0e7b82 */ /* 0x000e220000000a00 */
[C---:B------:R-:W-:Y:S01]  /*0980*/  SHF.L.U64.HI R6, R8.reuse, 0xb, R9 ;  /* 0x0000000b08067819 */ /* 0x040fe20000010209 */
[----:B------:R-:W-:Y:S01]  /*0990*/  BSSY.RECONVERGENT B2, `(.L_x_11) ;  /* 0x0000022000027945 */ /* 0x000fe20003800200 */
[----:B------:R-:W-:Y:S01]  /*09a0*/  IMAD.SHL.U32 R7, R8, 0x800, RZ ;  /* 0x0000080008077824 */ /* 0x000fe200078e00ff */
[----:B------:R-:W-:Y:S01]  /*09b0*/  IADD3 R9, PT, PT, RZ, -R3, -R4 ;  /* 0x80000003ff097210 */ /* 0x000fe20007ffe804 */
[----:B------:R-:W-:Y:S01]  /*09c0*/  IMAD.MOV.U32 R8, RZ, RZ, RZ ;  /* 0x000000ffff087224 */ /* 0x000fe200078e00ff */
[----:B------:R-:W-:Y:S02]  /*09d0*/  CS2R R16, SRZ ;  /* 0x0000000000107805 */ /* 0x000fe4000001ff00 */
[----:B------:R-:W-:-:S07]  /*09e0*/  LOP3.LUT R6, R6, 0x80000000, RZ, 0xfc, !PT ;  /* 0x8000000006067812 */ /* 0x000fce00078efcff */
.L_x_12:
[----:B------:R-:W1:Y:S01]  /*09f0*/  LDC.64 R18, c[0x4][RZ] ;  /* 0x01000000ff127b82 */ /* 0x000e620000000a00 */
[----:B0-----:R-:W-:Y:S02]  /*0a00*/  R2UR UR6, R14 ;  /* 0x000000000e0672ca */ /* 0x001fe400000e0000 */
[----:B------:R-:W-:Y:S01]  /*0a10*/  R2UR UR7, R15 ;  /* 0x000000000f0772ca */ /* 0x000fe200000e0000 */
[----:B-1----:R-:W-:-:S12]  /*0a20*/  IMAD.WIDE R18, R21, 0x8, R18 ;  /* 0x0000000815127825 */ /* 0x002fd800078e0212 */
[----:B------:R-:W2:Y:S01]  /*0a30*/  LDG.E.64.CONSTANT R18, desc[UR6][R18.64] ;  /* 0x0000000612127981 */ /* 0x000ea2000c1e9b00 */
[----:B------:R-:W-:Y:S02]  /*0a40*/  VIADD R9, R9, 0x1 ;  /* 0x0000000109097836 */ /* 0x000fe40000000000 */
[----:B------:R-:W-:Y:S02]  /*0a50*/  VIADD R21, R21, 0x1 ;  /* 0x0000000115157836 */ /* 0x000fe40000000000 */
[----:B--2---:R-:W-:-:S04]  /*0a60*/  IMAD.WIDE.U32 R16, P2, R18, R7, R16 ;  /* 0x0000000712107225 */ /* 0x004fc80007840010 */
[----:B------:R-:W-:Y:S02]  /*0a70*/  IMAD R23, R18, R6, RZ ;  /* 0x0000000612177224 */ /* 0x000fe400078e02ff */
[CC--:B------:R-:W-:Y:S02]  /*0a80*/  IMAD R20, R19.reuse, R7.reuse, RZ ;  /* 0x0000000713147224 */ /* 0x0c0fe400078e02ff */
[----:B------:R-:W-:Y:S01]  /*0a90*/  IMAD.HI.U32 R25, R19, R7, RZ ;  /* 0x0000000713197227 */ /* 0x000fe200078e00ff */
[----:B------:R-:W-:-:S03]  /*0aa0*/  IADD3 R17, P0, PT, R23, R17, RZ ;  /* 0x0000001117117210 */ /* 0x000fc60007f1e0ff */
[----:B------:R-:W-:Y:S01]  /*0ab0*/  IMAD R23, R8, 0x8, R1 ;  /* 0x0000000808177824 */ /* 0x000fe200078e0201 */
[----:B------:R-:W-:Y:S01]  /*0ac0*/  IADD3 R17, P1, PT, R20, R17, RZ ;  /* 0x0000001114117210 */ /* 0x000fe20007f3e0ff */
[----:B------:R-:W-:-:S04]  /*0ad0*/  IMAD.HI.U32 R20, R18, R6, RZ ;  /* 0x0000000612147227 */ /* 0x000fc800078e00ff */
[----:B------:R-:W-:Y:S01]  /*0ae0*/  IMAD.X R18, RZ, RZ, R20, P2 ;  /* 0x000000ffff127224 */ /* 0x000fe200010e0614 */
[----:B------:R0:W-:Y:S01]  /*0af0*/  STL.64 [R23], R16 ;  /* 0x0000001017007387 */ /* 0x0001e20000100a00 */
[----:B------:R-:W-:-:S03]  /*0b00*/  IMAD.HI.U32 R20, R19, R6, RZ ;  /* 0x0000000613147227 */ /* 0x000fc600078e00ff */
[----:B------:R-:W-:Y:S01]  /*0b10*/  IADD3.X R18, P0, PT, R25, R18, RZ, P0, !PT ;  /* 0x0000001219127210 */ /* 0x000fe2000071e4ff */
[----:B------:R-:W-:Y:S02]  /*0b20*/  IMAD R19, R19, R6, RZ ;  /* 0x0000000613137224 */ /* 0x000fe400078e02ff */
[----:B------:R-:W-:-:S03]  /*0b30*/  VIADD R8, R8, 0x1 ;  /* 0x0000000108087836 */ /* 0x000fc60000000000 */
[----:B------:R-:W-:Y:S01]  /*0b40*/  IADD3.X R19, P1, PT, R19, R18, RZ, P1, !PT ;  /* 0x0000001213137210 */ /* 0x000fe20000f3e4ff */
[----:B------:R-:W-:Y:S01]  /*0b50*/  IMAD.X R18, RZ, RZ, R20, P0 ;  /* 0x000000ffff127224 */ /* 0x000fe200000e0614 */
[----:B------:R-:W-:-:S03]  /*0b60*/  ISETP.NE.AND P0, PT, R9, -0xf, PT ;  /* 0xfffffff10900780c */ /* 0x000fc60003f05270 */
[----:B------:R-:W-:Y:S02]  /*0b70*/  IMAD.X R18, RZ, RZ, R18, P1 ;  /* 0x000000ffff127224 */ /* 0x000fe400008e0612 */
[----:B0-----:R-:W-:Y:S02]  /*0b80*/  IMAD.MOV.U32 R16, RZ, RZ, R19 ;  /* 0x000000ffff107224 */ /* 0x001fe400078e0013 */
[----:B------:R-:W-:-:S06]  /*0b90*/  IMAD.MOV.U32 R17, RZ, RZ, R18 ;  /* 0x000000ffff117224 */ /* 0x000fcc00078e0012 */
[----:B------:R-:W-:Y:S05]  /*0ba0*/  @P0 BRA `(.L_x_12) ;  /* 0xfffffffc00900947 */ /* 0x000fea000383ffff */
[----:B------:R-:W-:Y:S05]  /*0bb0*/  BSYNC.RECONVERGENT B2 ;  /* 0x0000000000027941 */ /* 0x000fea0003800200 */
.L_x_11:
[----:B------:R-:W-:-:S07]  /*0bc0*/  IMAD.MOV.U32 R21, RZ, RZ, R4 ;  /* 0x000000ffff157224 */ /* 0x000fce00078e0004 */
.L_x_10:
[----:B------:R-:W-:Y:S05]  /*0bd0*/  BSYNC.RECONVERGENT B1 ;  /* 0x0000000000017941 */ /* 0x000fea0003800200 */
.L_x_9:
[----:B------:R-:W-:Y:S01]  /*0be0*/  LOP3.LUT P0, R25, R2, 0x3f, RZ, 0xc0, !PT ;  /* 0x0000003f02197812 */ /* 0x000fe2000780c0ff */
[----:B------:R-:W-:-:S04]  /*0bf0*/  IMAD.IADD R4, R3, 0x1, R21 ;  /* 0x0000000103047824 */ /* 0x000fc800078e0215 */
[----:B------:R-:W-:-:S05]  /*0c00*/  IMAD.U32 R27, R4, 0x8, R1 ;  /* 0x00000008041b7824 */ /* 0x000fca00078e0001 */
[----:B------:R0:W-:Y:S04]  /*0c10*/  STL.64 [R27+-0x78], R16 ;  /* 0xffff88101b007387 */ /* 0x0001e80000100a00 */
[----:B------:R-:W2:Y:S04]  /*0c20*/  @P0 LDL.64 R14, [R1+0x8] ;  /* 0x00000800010e0983 */ /* 0x000ea80000100a00 */
[----:B------:R-:W3:Y:S04]  /*0c30*/  LDL.64 R8, [R1+0x10] ;  /* 0x0000100001087983 */ /* 0x000ee80000100a00 */
[----:B------:R-:W4:Y:S01]  /*0c40*/  LDL.64 R6, [R1+0x18] ;  /* 0x0000180001067983 */ /* 0x000f220000100a00 */
[----:B------:R-:W-:Y:S01]  /*0c50*/  @P0 LOP3.LUT R2, R2, 0x3f, RZ, 0xc, !PT ;  /* 0x0000003f02020812 */ /* 0x000fe200078e0cff */
[----:B------:R-:W-:Y:S01]  /*0c60*/  BSSY.RECONVERGENT B1, `(.L_x_13) ;  /* 0x0000034000017945 */ /* 0x000fe20003800200 */
[----:B--2---:R-:W-:-:S02]  /*0c70*/  @P0 SHF.R.U64 R3, R14, 0x1, R15 ;  /* 0x000000010e030819 */ /* 0x004fc4000000120f */
[----:B------:R-:W-:Y:S02]  /*0c80*/  @P0 SHF.R.U32.HI R15, RZ, 0x1, R15 ;  /* 0x00000001ff0f0819 */ /* 0x000fe4000001160f */
[CC--:B---3--:R-:W-:Y:S02]  /*0c90*/  @P0 SHF.L.U32 R14, R8.reuse, R25.reuse, RZ ;  /* 0x00000019080e0219 */ /* 0x0c8fe400000006ff */
[----:B------:R-:W-:Y:S02]  /*0ca0*/  @P0 SHF.R.U64 R3, R3, R2, R15 ;  /* 0x0000000203030219 */ /* 0x000fe4000000120f */
[--C-:B------:R-:W-:Y:S02]  /*0cb0*/  @P0 SHF.R.U32.HI R23, RZ, 0x1, R9.reuse ;  /* 0x00000001ff170819 */ /* 0x100fe40000011609 */
[C-C-:B------:R-:W-:Y:S02]  /*0cc0*/  @P0 SHF.R.U64 R21, R8.reuse, 0x1, R9.reuse ;  /* 0x0000000108150819 */ /* 0x140fe40000001209 */
[----:B------:R-:W-:-:S02]  /*0cd0*/  @P0 SHF.L.U64.HI R19, R8, R25, R9 ;  /* 0x0000001908130219 */ /* 0x000fc40000010209 */
[-C--:B------:R-:W-:Y:S02]  /*0ce0*/  @P0 SHF.R.U32.HI R4, RZ, R2.reuse, R15 ;  /* 0x00000002ff040219 */ /* 0x080fe4000001160f */
[----:B------:R-:W-:Y:S02]  /*0cf0*/  @P0 LOP3.LUT R8, R14, R3, RZ, 0xfc, !PT ;  /* 0x000000030e080212 */ /* 0x000fe400078efcff */
[-C--:B----4-:R-:W-:Y:S02]  /*0d00*/  @P0 SHF.L.U32 R15, R6, R25.reuse, RZ ;  /* 0x00000019060f0219 */ /* 0x090fe400000006ff */
[----:B0-----:R-:W-:Y:S01]  /*0d10*/  @P0 SHF.R.U64 R16, R21, R2, R23 ;  /* 0x0000000215100219 */ /* 0x001fe20000001217 */
[----:B------:R-:W-:Y:S01]  /*0d20*/  IMAD.SHL.U32 R14, R8, 0x4, RZ ;  /* 0x00000004080e7824 */ /* 0x000fe200078e00ff */
[----:B------:R-:W-:Y:S02]  /*0d30*/  @P0 LOP3.LUT R9, R19, R4, RZ, 0xfc, !PT ;  /* 0x0000000413090212 */ /* 0x000fe400078efcff */
[----:B------:R-:W-:-:S02]  /*0d40*/  @P0 SHF.L.U64.HI R25, R6, R25, R7 ;  /* 0x0000001906190219 */ /* 0x000fc40000010207 */
[----:B------:R-:W-:Y:S02]  /*0d50*/  @P0 LOP3.LUT R6, R15, R16, RZ, 0xfc, !PT ;  /* 0x000000100f060212 */ /* 0x000fe400078efcff */
[----:B------:R-:W-:Y:S02]  /*0d60*/  @P0 SHF.R.U32.HI R2, RZ, R2, R23 ;  /* 0x00000002ff020219 */ /* 0x000fe40000011617 */
[----:B------:R-:W-:Y:S02]  /*0d70*/  SHF.L.U64.HI R15, R8, 0x2, R9 ;  /* 0x00000002080f7819 */ /* 0x000fe40000010209 */
[----:B------:R-:W-:Y:S02]  /*0d80*/  @P0 LOP3.LUT R7, R25, R2, RZ, 0xfc, !PT ;  /* 0x0000000219070212 */ /* 0x000fe400078efcff */
[----:B------:R-:W-:Y:S02]  /*0d90*/  SHF.L.W.U32.HI R9, R9, 0x2, R6 ;  /* 0x0000000209097819 */ /* 0x000fe40000010e06 */
[----:B------:R-:W-:-:S02]  /*0da0*/  IADD3 RZ, P0, PT, RZ, -R14, RZ ;  /* 0x8000000effff7210 */ /* 0x000fc40007f1e0ff */
[----:B------:R-:W-:Y:S02]  /*0db0*/  LOP3.LUT R2, RZ, R15, RZ, 0x33, !PT ;  /* 0x0000000fff027212 */ /* 0x000fe400078e33ff */
[----:B------:R-:W-:Y:S02]  /*0dc0*/  SHF.L.W.U32.HI R6, R6, 0x2, R7 ;  /* 0x0000000206067819 */ /* 0x000fe40000010e07 */
[----:B------:R-:W-:Y:S02]  /*0dd0*/  LOP3.LUT R3, RZ, R9, RZ, 0x33, !PT ;  /* 0x00000009ff037212 */ /* 0x000fe400078e33ff */
[----:B------:R-:W-:Y:S02]  /*0de0*/  IADD3.X R4, P0, PT, RZ, R2, RZ, P0, !PT ;  /* 0x00000002ff047210 */ /* 0x000fe4000071e4ff */
[----:B------:R-:W-:Y:S02]  /*0df0*/  LOP3.LUT R8, RZ, R6, RZ, 0x33, !PT ;  /* 0x00000006ff087212 */ /* 0x000fe400078e33ff */
[----:B------:R-:W-:-:S02]  /*0e00*/  IADD3.X R2, P1, PT, RZ, R3, RZ, P0, !PT ;  /* 0x00000003ff027210 */ /* 0x000fc4000073e4ff */
[----:B------:R-:W-:-:S03]  /*0e10*/  ISETP.GT.U32.AND P2, PT, R9, -0x1, PT ;  /* 0xffffffff0900780c */ /* 0x000fc60003f44070 */
[----:B------:R-:W-:Y:S01]  /*0e20*/  IMAD.X R3, RZ, RZ, R8, P1 ;  /* 0x000000ffff037224 */ /* 0x000fe200008e0608 */
[----:B------:R-:W-:-:S04]  /*0e30*/  ISETP.GT.AND.EX P0, PT, R6, -0x1, PT, P2 ;  /* 0xffffffff0600780c */ /* 0x000fc80003f04320 */
[----:B------:R-:W-:Y:S02]  /*0e40*/  SEL R3, R6, R3, P0 ;  /* 0x0000000306037207 */ /* 0x000fe40000000000 */
[----:B------:R-:W-:Y:S02]  /*0e50*/  SEL R19, R9, R2, P0 ;  /* 0x0000000209137207 */ /* 0x000fe40000000000 */
[----:B------:R-:W-:Y:S02]  /*0e60*/  ISETP.NE.U32.AND P1, PT, R3, RZ, PT ;  /* 0x000000ff0300720c */ /* 0x000fe40003f25070 */
[----:B------:R-:W-:Y:S02]  /*0e70*/  SEL R15, R15, R4, P0 ;  /* 0x000000040f0f7207 */ /* 0x000fe40000000000 */
[----:B------:R-:W-:Y:S01]  /*0e80*/  SEL R8, R19, R3, !P1 ;  /* 0x0000000313087207 */ /* 0x000fe20004800000 */
[----:B------:R-:W-:-:S05]  /*0e90*/  @!P0 IMAD.MOV R14, RZ, RZ, -R14 ;  /* 0x000000ffff0e8224 */ /* 0x000fca00078e0a0e */
[----:B------:R-:W0:Y:S02]  /*0ea0*/  FLO.U32 R8, R8 ;  /* 0x0000000800087300 */ /* 0x000e2400000e0000 */
[C---:B0-----:R-:W-:Y:S02]  /*0eb0*/  IADD3 R9, PT, PT, -R8.reuse, 0x1f, RZ ;  /* 0x0000001f08097810 */ /* 0x041fe40007ffe1ff */
[----:B------:R-:W-:-:S03]  /*0ec0*/  IADD3 R2, PT, PT, -R8, 0x3f, RZ ;  /* 0x0000003f08027810 */ /* 0x000fc60007ffe1ff */
[----:B------:R-:W-:-:S05]  /*0ed0*/  @P1 IMAD.MOV R2, RZ, RZ, R9 ;  /* 0x000000ffff021224 */ /* 0x000fca00078e0209 */
[----:B------:R-:W-:-:S13]  /*0ee0*/  ISETP.NE.AND P1, PT, R2, RZ, PT ;  /* 0x000000ff0200720c */ /* 0x000fda0003f25270 */
[----:B------:R-:W-:Y:S05]  /*0ef0*/  @!P1 BRA `(.L_x_14) ;  /* 0x0000000000289947 */ /* 0x000fea0003800000 */
[--C-:B------:R-:W-:Y:S02]  /*0f00*/  SHF.R.U64 R9, R14, 0x1, R15.reuse ;  /* 0x000000010e097819 */ /* 0x100fe4000000120f */
[C---:B------:R-:W-:Y:S02]  /*0f10*/  LOP3.LUT R4, R2.reuse, 0x3f, RZ, 0xc0, !PT ;  /* 0x0000003f02047812 */ /* 0x040fe400078ec0ff */
[----:B------:R-:W-:Y:S02]  /*0f20*/  SHF.R.U32.HI R15, RZ, 0x1, R15 ;  /* 0x00000001ff0f7819 */ /* 0x000fe4000001160f */
[----:B------:R-:W-:Y:S02]  /*0f30*/  LOP3.LUT R8, R2, 0x3f, RZ, 0xc, !PT ;  /* 0x0000003f02087812 */ /* 0x000fe400078e0cff */
[CC--:B------:R-:W-:Y:S02]  /*0f40*/  SHF.L.U64.HI R17, R19.reuse, R4.reuse, R3 ;  /* 0x0000000413117219 */ /* 0x0c0fe40000010203 */
[----:B------:R-:W-:-:S02]  /*0f50*/  SHF.L.U32 R4, R19, R4, RZ ;  /* 0x0000000413047219 */ /* 0x000fc400000006ff */
[-CC-:B------:R-:W-:Y:S02]  /*0f60*/  SHF.R.U64 R3, R9, R8.reuse, R15.reuse ;  /* 0x0000000809037219 */ /* 0x180fe4000000120f */
[----:B------:R-:W-:Y:S02]  /*0f70*/  SHF.R.U32.HI R8, RZ, R8, R15 ;  /* 0x00000008ff087219 */ /* 0x000fe4000001160f */
[----:B------:R-:W-:Y:S02]  /*0f80*/  LOP3.LUT R19, R4, R3, RZ, 0xfc, !PT ;  /* 0x0000000304137212 */ /* 0x000fe400078efcff */
[----:B------:R-:W-:-:S07]  /*0f90*/  LOP3.LUT R3, R17, R8, RZ, 0xfc, !PT ;  /* 0x0000000811037212 */ /* 0x000fce00078efcff */
.L_x_14:
[----:B------:R-:W-:Y:S05]  /*0fa0*/  BSYNC.RECONVERGENT B1 ;  /* 0x0000000000017941 */ /* 0x000fea0003800200 */
.L_x_13:
[----:B------:R-:W-:Y:S01]  /*0fb0*/  IMAD.WIDE.U32 R14, R19, 0x2168c235, RZ ;  /* 0x2168c235130e7825 */ /* 0x000fe200078e00ff */
[----:B------:R-:W-:-:S03]  /*0fc0*/  SHF.R.U32.HI R7, RZ, 0x1e, R7 ;  /* 0x0000001eff077819 */ /* 0x000fc60000011607 */
[----:B------:R-:W-:Y:S01]  /*0fd0*/  IMAD.MOV.U32 R8, RZ, RZ, R15 ;  /* 0x000000ffff087224 */ /* 0x000fe200078e000f */
[----:B------:R-:W-:Y:S01]  /*0fe0*/  IADD3 RZ, P1, PT, R14, R14, RZ ;  /* 0x0000000e0eff7210 */ /* 0x000fe20007f3e0ff */
[----:B------:R-:W-:Y:S01]  /*0ff0*/  IMAD.MOV.U32 R9, RZ, RZ, RZ ;  /* 0x000000ffff097224 */ /* 0x000fe200078e00ff */
[----:B------:R-:W-:Y:S01]  /*1000*/  LEA.HI R6, R6, R7, RZ, 0x1 ;  /* 0x0000000706067211 */ /* 0x000fe200078f08ff */
[----:B------:R-:W-:-:S04]  /*1010*/  IMAD.HI.U32 R4, R3, -0x36f0255e, RZ ;  /* 0xc90fdaa203047827 */ /* 0x000fc800078e00ff */
[----:B------:R-:W-:-:S04]  /*1020*/  IMAD.WIDE.U32 R8, R19, -0x36f0255e, R8 ;  /* 0xc90fdaa213087825 */ /* 0x000fc800078e0008 */
[C---:B------:R-:W-:Y:S02]  /*1030*/  IMAD R15, R3.reuse, -0x36f0255e, RZ ;  /* 0xc90fdaa2030f7824 */ /* 0x040fe400078e02ff */
[----:B------:R-:W-:-:S04]  /*1040*/  IMAD.WIDE.U32 R8, P2, R3, 0x2168c235, R8 ;  /* 0x2168c23503087825 */ /* 0x000fc80007840008 */
[----:B------:R-:W-:Y:S01]  /*1050*/  IMAD.X R3, RZ, RZ, R4, P2 ;  /* 0x000000ffff037224 */ /* 0x000fe200010e0604 */
[----:B------:R-:W-:Y:S02]  /*1060*/  IADD3 R4, P2, PT, R15, R9, RZ ;  /* 0x000000090f047210 */ /* 0x000fe40007f5e0ff */
[----:B------:R-:W-:Y:S02]  /*1070*/  IADD3.X RZ, P1, PT, R8, R8, RZ, P1, !PT ;  /* 0x0000000808ff7210 */ /* 0x000fe40000f3e4ff */
[C---:B------:R-:W-:Y:S01]  /*1080*/  ISETP.GT.U32.AND P3, PT, R4.reuse, RZ, PT ;  /* 0x000000ff0400720c */ /* 0x040fe20003f64070 */
[----:B------:R-:W-:Y:S01]  /*1090*/  IMAD.X R3, RZ, RZ, R3, P2 ;  /* 0x000000ffff037224 */ /* 0x000fe200010e0603 */
[----:B------:R-:W-:-:S04]  /*10a0*/  IADD3.X R9, P2, PT, R4, R4, RZ, P1, !PT ;  /* 0x0000000404097210 */ /* 0x000fc80000f5e4ff */
[C---:B------:R-:W-:Y:S01]  /*10b0*/  ISETP.GT.AND.EX P1, PT, R3.reuse, RZ, PT, P3 ;  /* 0x000000ff0300720c */ /* 0x040fe20003f24330 */
[----:B------:R-:W-:-:S03]  /*10c0*/  IMAD.X R8, R3, 0x1, R3, P2 ;  /* 0x0000000103087824 */ /* 0x000fc600010e0603 */
[----:B------:R-:W-:Y:S02]  /*10d0*/  SEL R4, R9, R4, P1 ;  /* 0x0000000409047207 */ /* 0x000fe40000800000 */
[----:B------:R-:W-:Y:S02]  /*10e0*/  SEL R8, R8, R3, P1 ;  /* 0x0000000308087207 */ /* 0x000fe40000800000 */
[----:B------:R-:W-:Y:S02]  /*10f0*/  IADD3 R4, P2, PT, R4, 0x1, RZ ;  /* 0x0000000104047810 */ /* 0x000fe40007f5e0ff */
[----:B------:R-:W-:Y:S02]  /*1100*/  SEL R15, RZ, 0xffffffff, !P1 ;  /* 0xffffffffff0f7807 */ /* 0x000fe40004800000 */
[----:B------:R-:W-:Y:S01]  /*1110*/  LOP3.LUT P1, R3, R5, 0x80000000, RZ, 0xc0, !PT ;  /* 0x8000000005037812 */ /* 0x000fe2000782c0ff */
[----:B------:R-:W-:Y:S02]  /*1120*/  IMAD.X R9, RZ, RZ, R8, P2 ;  /* 0x000000ffff097224 */ /* 0x000fe400010e0608 */
[----:B------:R-:W-:Y:S01]  /*1130*/  IMAD.IADD R2, R15, 0x1, -R2 ;  /* 0x000000010f027824 */ /* 0x000fe200078e0a02 */
[----:B------:R-:W-:-:S02]  /*1140*/  @!P0 LOP3.LUT R3, R3, 0x80000000, RZ, 0x3c, !PT ;  /* 0x8000000003038812 */ /* 0x000fc400078e3cff */
[----:B------:R-:W-:Y:S01]  /*1150*/  SHF.R.U64 R4, R4, 0xa, R9 ;  /* 0x0000000a04047819 */ /* 0x000fe20000001209 */
[----:B------:R-:W-:-:S03]  /*1160*/  IMAD.SHL.U32 R2, R2, 0x100000, RZ ;  /* 0x0010000002027824 */ /* 0x000fc600078e00ff */
[----:B------:R-:W-:-:S03]  /*1170*/  IADD3 R4, P2, PT, R4, 0x1, RZ ;  /* 0x0000000104047810 */ /* 0x000fc60007f5e0ff */
[----:B------:R-:W-:Y:S01]  /*1180*/  @P1 IMAD.MOV R6, RZ, RZ, -R6 ;  /* 0x000000ffff061224 */ /* 0x000fe200078e0a06 */
[----:B------:R-:W-:-:S04]  /*1190*/  LEA.HI.X R9, R9, RZ, RZ, 0x16, P2 ;  /* 0x000000ff09097211 */ /* 0x000fc800010fb4ff */
[--C-:B------:R-:W-:Y:S02]  /*11a0*/  SHF.R.U64 R4, R4, 0x1, R9.reuse ;  /* 0x0000000104047819 */ /* 0x100fe40000001209 */
[----:B------:R-:W-:Y:S02]  /*11b0*/  SHF.R.U32.HI R5, RZ, 0x1, R9 ;  /* 0x00000001ff057819 */ /* 0x000fe40000011609 */
[----:B------:R-:W-:-:S04]  /*11c0*/  IADD3 R8, P2, P3, RZ, RZ, R4 ;  /* 0x000000ffff087210 */ /* 0x000fc80007b5e004 */
[----:B------:R-:W-:-:S04]  /*11d0*/  IADD3.X R2, PT, PT, R2, 0x3fe00000, R5, P2, P3 ;  /* 0x3fe0000002027810 */ /* 0x000fc800017e6405 */
[----:B------:R-:W-:-:S07]  /*11e0*/  LOP3.LUT R9, R2, R3, RZ, 0xfc, !PT ;  /* 0x0000000302097212 */ /* 0x000fce00078efcff */
.L_x_8:
[----:B------:R-:W-:Y:S02]  /*11f0*/  IMAD.MOV.U32 R2, RZ, RZ, R0 ;  /* 0x000000ffff027224 */ /* 0x000fe400078e0000 */
[----:B------:R-:W-:-:S04]  /*1200*/  IMAD.MOV.U32 R3, RZ, RZ, 0x0 ;  /* 0x00000000ff037424 */ /* 0x000fc800078e00ff */
[----:B------:R-:W-:Y:S05]  /*1210*/  RET.REL.NODEC R2 `(_Z21doublePrecisionKernelPdi) ;  /* 0xffffffec02787950 */ /* 0x000fea0003c3ffff */
.L_x_15:
[----:B------:R-:W-:-:S00]  /*1220*/  BRA `(.L_x_15) ;  /* 0xfffffffc00fc7947 */ /* 0x000fc0000383ffff */
[----:B------:R-:W-:-:S00]  /*1230*/  NOP ;  /* 0x0000000000007918 */ /* 0x000fc00000000000 */
        /* <DEDUP_REMOVED lines=12> */
.L_x_17:


//--------------------- .nv.global.init           --------------------------
	.section	.nv.global.init,"aw",@progbits
	.align	16
.nv.global.init:
	.type		__cudart_sin_cos_coeffs,@object
	.size		__cudart_sin_cos_coeffs,(__cudart_i2opi_d - __cudart_sin_cos_coeffs)
__cudart_sin_cos_coeffs:
        /*0000*/ 	.byte	0x46, 0xd2, 0xb0, 0x2c, 0xf1, 0xe5, 0x5a, 0xbe, 0x92, 0xe3, 0xac, 0x69, 0xe3, 0x1d, 0xc7, 0x3e
        /*0010*/ 	.byte	0xa1, 0x62, 0xdb, 0x19, 0xa0, 0x01, 0x2a, 0xbf, 0x18, 0x08, 0x11, 0x11, 0x11, 0x11, 0x81, 0x3f
        /*0020*/ 	.byte	0x54, 0x55, 0x55, 0x55, 0x55, 0x55, 0xc5, 0xbf, 0x00, 0x00, 0x00, 0x00, 0x00, 0x00, 0x00, 0x00
        /*0030*/ 	.byte	0x00, 0x00, 0x00, 0x00, 0x00, 0x00, 0x00, 0x00, 0x64, 0x81, 0xfd, 0x20, 0x83, 0xff, 0xa8, 0xbd
        /*0040*/ 	.byte	0x28, 0x85, 0xef, 0xc1, 0xa7, 0xee, 0x21, 0x3e, 0xd9, 0xe6, 0x06, 0x8e, 0x4f, 0x7e, 0x92, 0xbe
        /*0050*/ 	.byte	0xe9, 0xbc, 0xdd, 0x19, 0xa0, 0x01, 0xfa, 0x3e, 0x47, 0x5d, 0xc1, 0x16, 0x6c, 0xc1, 0x56, 0xbf
        /*0060*/ 	.byte	0x51, 0x55, 0x55, 0x55, 0x55, 0x55, 0xa5, 0x3f, 0x00, 0x00, 0x00, 0x00, 0x00, 0x00, 0xe0, 0xbf
        /*0070*/ 	.byte	0x00, 0x00, 0x00, 0x00, 0x00, 0x00, 0xf0, 0x3f, 0x00, 0x00, 0x00, 0x00, 0x00, 0x00, 0x00, 0x00
	.type		__cudart_i2opi_d,@object
	.size		__cudart_i2opi_d,(.L_0 - __cudart_i2opi_d)
__cudart_i2opi_d:
        /* <DEDUP_REMOVED lines=9> */
.L_0:


//--------------------- .nv.shared.reserved.0     --------------------------
	.section	.nv.shared.reserved.0,"aw",@nobits
	.weak		__nv_reservedSMEM_offset_0_alias
	.size		__nv_reservedSMEM_offset_0_alias, 0, 64
	.other		__nv_reservedSMEM_offset_0_alias,@"STO_CUDA_RESERVED_SHARED STV_DEFAULT"
__nv_reservedSMEM_offset_0_alias:
	.zero		0
	.zero		64


//--------------------- .nv.constant0._Z21doublePrecisionKernelPdi --------------------------
	.section	.nv.constant0._Z21doublePrecisionKernelPdi,"a",@progbits
	.sectionflags	@""
	.align	4
.nv.constant0._Z21doublePrecisionKernelPdi:
	.zero		908


//--------------------- SYMBOLS --------------------------

	.type		.nv.reservedSmem.offset0,@object
	.size		.nv.reservedSmem.offset0,0x4
